//
// Generated by NVIDIA NVVM Compiler
//
// Compiler Build ID: CL-36424714
// Cuda compilation tools, release 13.0, V13.0.88
// Based on NVVM 20.0.0
//

.version 9.0
.target sm_100
.address_size 64

	// .globl	_Z8rk4_stepiP5Stateff

.visible .entry _Z8rk4_stepiP5Stateff(
	.param .u32 _Z8rk4_stepiP5Stateff_param_0,
	.param .u64 .ptr .align 1 _Z8rk4_stepiP5Stateff_param_1,
	.param .f32 _Z8rk4_stepiP5Stateff_param_2,
	.param .f32 _Z8rk4_stepiP5Stateff_param_3
)
{
	.reg .b32 	%r<5>;
	.reg .b32 	%f<26>;
	.reg .b64 	%rd<5>;

	ld.param.u64 	%rd1, [_Z8rk4_stepiP5Stateff_param_1];
	ld.param.f32 	%f1, [_Z8rk4_stepiP5Stateff_param_2];
	ld.param.f32 	%f2, [_Z8rk4_stepiP5Stateff_param_3];
	cvta.to.global.u64 	%rd2, %rd1;
	mov.u32 	%r1, %ctaid.x;
	mov.u32 	%r2, %ntid.x;
	mov.u32 	%r3, %tid.x;
	mad.lo.s32 	%r4, %r1, %r2, %r3;
	mul.wide.u32 	%rd3, %r4, 8;
	add.s64 	%rd4, %rd2, %rd3;
	ld.global.f32 	%f3, [%rd4];
	ld.global.f32 	%f4, [%rd4+4];
	neg.f32 	%f5, %f1;
	mul.f32 	%f6, %f3, %f5;
	mul.f32 	%f7, %f2, 0f3F000000;
	fma.rn.f32 	%f8, %f7, %f4, %f3;
	fma.rn.f32 	%f9, %f7, %f6, %f4;
	mul.f32 	%f10, %f8, %f5;
	fma.rn.f32 	%f11, %f7, %f9, %f3;
	fma.rn.f32 	%f12, %f7, %f10, %f4;
	mul.f32 	%f13, %f11, %f5;
	fma.rn.f32 	%f14, %f2, %f12, %f3;
	fma.rn.f32 	%f15, %f2, %f13, %f4;
	div.rn.f32 	%f16, %f2, 0f40C00000;
	add.f32 	%f17, %f9, %f12;
	add.f32 	%f18, %f10, %f13;
	fma.rn.f32 	%f19, %f17, 0f40000000, %f4;
	fma.rn.f32 	%f20, %f18, 0f40000000, %f6;
	add.f32 	%f21, %f15, %f19;
	mul.f32 	%f22, %f1, %f14;
	sub.f32 	%f23, %f20, %f22;
	fma.rn.f32 	%f24, %f16, %f21, %f3;
	fma.rn.f32 	%f25, %f16, %f23, %f4;
	st.global.f32 	[%rd4], %f24;
	st.global.f32 	[%rd4+4], %f25;
	ret;

}


// ===== COMPILED SASS (sm_100) =====

	.target	sm_100

	.elftype	@"ET_EXEC"


//--------------------- .note.nv.tkinfo           --------------------------
	.section	.note.nv.tkinfo,"",@"SHT_NOTE"
	.sectionflags	@"SHF_NOTE_NV_TKINFO"
	.tkinfo
        /*0018*/ 	.word	0x00000002
        /*0030*/ 	.string	""
        /*0030*/ 	.string	"ptxas"
        /*0030*/ 	.string	"Cuda compilation tools, release 13.0, V13.0.88"
        /*0030*/ 	.string	"Build cuda_13.0.r13.0/compiler.36424714_0"
        /*0030*/ 	.string	"-arch sm_100 -m 64 "



//--------------------- .note.nv.cuinfo           --------------------------
	.section	.note.nv.cuinfo,"",@"SHT_NOTE"
	.sectionflags	@"SHF_NOTE_NV_CUINFO"
        /*0018*/ 	.short	0x0002
        /*001a*/ 	.short	0x0064
        /*001c*/ 	.short	0x0082
	.zero		2


//--------------------- .nv.info                  --------------------------
	.section	.nv.info,"",@"SHT_CUDA_INFO"
	.align	4


	//----- nvinfo : EIATTR_REGCOUNT
	.align		4
        /*0000*/ 	.byte	0x04, 0x2f
        /*0002*/ 	.short	(.L_1 - .L_0)
	.align		4
.L_0:
        /*0004*/ 	.word	index@(_Z8rk4_stepiP5Stateff)
        /*0008*/ 	.word	0x00000017


	//----- nvinfo : EIATTR_FRAME_SIZE
	.align		4
.L_1:
        /*000c*/ 	.byte	0x04, 0x11
        /*000e*/ 	.short	(.L_3 - .L_2)
	.align		4
.L_2:
        /*0010*/ 	.word	index@($__internal_0_$__cuda_sm3x_div_rn_noftz_f32_slowpath)
        /*0014*/ 	.word	0x00000000


	//----- nvinfo : EIATTR_FRAME_SIZE
	.align		4
.L_3:
        /*0018*/ 	.byte	0x04, 0x11
        /*001a*/ 	.short	(.L_5 - .L_4)
	.align		4
.L_4:
        /*001c*/ 	.word	index@(_Z8rk4_stepiP5Stateff)
        /*0020*/ 	.word	0x00000000


	//----- nvinfo : EIATTR_MIN_STACK_SIZE
	.align		4
.L_5:
        /*0024*/ 	.byte	0x04, 0x12
        /*0026*/ 	.short	(.L_7 - .L_6)
	.align		4
.L_6:
        /*0028*/ 	.word	index@(_Z8rk4_stepiP5Stateff)
        /*002c*/ 	.word	0x00000000
.L_7:


//--------------------- .nv.compat                --------------------------
	.section	.nv.compat,"",@"SHT_CUDA_COMPAT_INFO"
	.align	4
        /*0000*/ 	.byte	0x02, 0x09, 0x00, 0x00, 0x02, 0x02, 0x01, 0x00, 0x02, 0x05, 0x05, 0x00, 0x03, 0x07, 0x01, 0x01
        /*0010*/ 	.byte	0x02, 0x03, 0x00, 0x00, 0x02, 0x06, 0x01, 0x00, 0x04, 0x0b, 0x08, 0x00, 0x01, 0x00, 0x00, 0x00
        /*0020*/ 	.byte	0x00, 0x00, 0x00, 0x00


//--------------------- .nv.info._Z8rk4_stepiP5Stateff --------------------------
	.section	.nv.info._Z8rk4_stepiP5Stateff,"",@"SHT_CUDA_INFO"
	.sectionflags	@""
	.align	4


	//----- nvinfo : EIATTR_CUDA_API_VERSION
	.align		4
        /*0000*/ 	.byte	0x04, 0x37
        /*0002*/ 	.short	(.L_9 - .L_8)
.L_8:
        /*0004*/ 	.word	0x00000082


	//----- nvinfo : EIATTR_KPARAM_INFO
	.align		4
.L_9:
        /*0008*/ 	.byte	0x04, 0x17
        /*000a*/ 	.short	(.L_11 - .L_10)
.L_10:
        /*000c*/ 	.word	0x00000000
        /*0010*/ 	.short	0x0003
        /*0012*/ 	.short	0x0014
        /*0014*/ 	.byte	0x00, 0xf0, 0x11, 0x00


	//----- nvinfo : EIATTR_KPARAM_INFO
	.align		4
.L_11:
        /*0018*/ 	.byte	0x04, 0x17
        /*001a*/ 	.short	(.L_13 - .L_12)
.L_12:
        /*001c*/ 	.word	0x00000000
        /*0020*/ 	.short	0x0002
        /*0022*/ 	.short	0x0010
        /*0024*/ 	.byte	0x00, 0xf0, 0x11, 0x00


	//----- nvinfo : EIATTR_KPARAM_INFO
	.align		4
.L_13:
        /*0028*/ 	.byte	0x04, 0x17
        /*002a*/ 	.short	(.L_15 - .L_14)
.L_14:
        /*002c*/ 	.word	0x00000000
        /*0030*/ 	.short	0x0001
        /*0032*/ 	.short	0x0008
        /*0034*/ 	.byte	0x00, 0xf5, 0x21, 0x00


	//----- nvinfo : EIATTR_KPARAM_INFO
	.align		4
.L_15:
        /*0038*/ 	.byte	0x04, 0x17
        /*003a*/ 	.short	(.L_17 - .L_16)
.L_16:
        /*003c*/ 	.word	0x00000000
        /*0040*/ 	.short	0x0000
        /*0042*/ 	.short	0x0000
        /*0044*/ 	.byte	0x00, 0xf0, 0x11, 0x00


	//----- nvinfo : EIATTR_SPARSE_MMA_MASK
	.align		4
.L_17:
        /*0048*/ 	.byte	0x03, 0x50
        /*004a*/ 	.short	0x0000


	//----- nvinfo : EIATTR_MAXREG_COUNT
	.align		4
        /*004c*/ 	.byte	0x03, 0x1b
        /*004e*/ 	.short	0x00ff


	//----- nvinfo : EIATTR_MERCURY_ISA_VERSION
	.align		4
        /*0050*/ 	.byte	0x03, 0x5f
        /*0052*/ 	.short	0x0101


	//----- nvinfo : EIATTR_VRC_CTA_INIT_COUNT
	.align		4
        /*0054*/ 	.byte	0x02, 0x4a
	.zero		1
	.zero		1


	//----- nvinfo : EIATTR_EXIT_INSTR_OFFSETS
	.align		4
        /*0058*/ 	.byte	0x04, 0x1c
        /*005a*/ 	.short	(.L_19 - .L_18)


	//   ....[0]....
.L_18:
        /*005c*/ 	.word	0x000002b0


	//----- nvinfo : EIATTR_CRS_STACK_SIZE
	.align		4
.L_19:
        /*0060*/ 	.byte	0x04, 0x1e
        /*0062*/ 	.short	(.L_21 - .L_20)
.L_20:
        /*0064*/ 	.word	0x00000000


	//----- nvinfo : EIATTR_CBANK_PARAM_SIZE
	.align		4
.L_21:
        /*0068*/ 	.byte	0x03, 0x19
        /*006a*/ 	.short	0x0018


	//----- nvinfo : EIATTR_PARAM_CBANK
	.align		4
        /*006c*/ 	.byte	0x04, 0x0a
        /*006e*/ 	.short	(.L_23 - .L_22)
	.align		4
.L_22:
        /*0070*/ 	.word	index@(.nv.constant0._Z8rk4_stepiP5Stateff)
        /*0074*/ 	.short	0x0380
        /*0076*/ 	.short	0x0018


	//----- nvinfo : EIATTR_SW_WAR
	.align		4
.L_23:
        /*0078*/ 	.byte	0x04, 0x36
        /*007a*/ 	.short	(.L_25 - .L_24)
.L_24:
        /*007c*/ 	.word	0x00000008
.L_25:


//--------------------- .nv.callgraph             --------------------------
	.section	.nv.callgraph,"",@"SHT_CUDA_CALLGRAPH"
	.align	4
	.sectionentsize	8
	.align		4
        /*0000*/ 	.word	0x00000000
	.align		4
        /*0004*/ 	.word	0xffffffff
	.align		4
        /*0008*/ 	.word	0x00000000
	.align		4
        /*000c*/ 	.word	0xfffffffe
	.align		4
        /*0010*/ 	.word	0x00000000
	.align		4
        /*0014*/ 	.word	0xfffffffd
	.align		4
        /*0018*/ 	.word	0x00000000
	.align		4
        /*001c*/ 	.word	0xfffffffc


//--------------------- .text._Z8rk4_stepiP5Stateff --------------------------
	.section	.text._Z8rk4_stepiP5Stateff,"ax",@progbits
	.align	128
        .global         _Z8rk4_stepiP5Stateff
        .type           _Z8rk4_stepiP5Stateff,@function
        .size           _Z8rk4_stepiP5Stateff,(.L_x_10 - _Z8rk4_stepiP5Stateff)
        .other          _Z8rk4_stepiP5Stateff,@"STO_CUDA_ENTRY STV_DEFAULT"
_Z8rk4_stepiP5Stateff:
.text._Z8rk4_stepiP5Stateff:
[----:B------:R-:W-:Y:S01]  /*0000*/  LDC R1, c[0x0][0x37c] ;  /* 0x0000df00ff017b82 */ /* 0x000fe20000000800 */
[----:B------:R-:W0:Y:S07]  /*0010*/  S2R R0, SR_TID.X ;  /* 0x0000000000007919 */ /* 0x000e2e0000002100 */
[----:B------:R-:W0:Y:S01]  /*0020*/  S2UR UR4, SR_CTAID.X ;  /* 0x00000000000479c3 */ /* 0x000e220000002500 */
[----:B------:R-:W1:Y:S07]  /*0030*/  LDCU.64 UR6, c[0x0][0x358] ;  /* 0x00006b00ff0677ac */ /* 0x000e6e0008000a00 */
[----:B------:R-:W0:Y:S08]  /*0040*/  LDC R5, c[0x0][0x360] ;  /* 0x0000d800ff057b82 */ /* 0x000e300000000800 */
[----:B------:R-:W2:Y:S01]  /*0050*/  LDC.64 R2, c[0x0][0x388] ;  /* 0x0000e200ff027b82 */ /* 0x000ea20000000a00 */
[----:B0-----:R-:W-:-:S04]  /*0060*/  IMAD R5, R5, UR4, R0 ;  /* 0x0000000405057c24 */ /* 0x001fc8000f8e0200 */
[----:B--2---:R-:W-:-:S03]  /*0070*/  IMAD.WIDE.U32 R2, R5, 0x8, R2 ;  /* 0x0000000805027825 */ /* 0x004fc600078e0002 */
[----:B------:R-:W0:Y:S02]  /*0080*/  LDC.64 R4, c[0x0][0x390] ;  /* 0x0000e400ff047b82 */ /* 0x000e240000000a00 */
[----:B-1----:R-:W2:Y:S04]  /*0090*/  LDG.E R7, desc[UR6][R2.64] ;  /* 0x0000000602077981 */ /* 0x002ea8000c1e1900 */
[----:B------:R-:W3:Y:S01]  /*00a0*/  LDG.E R6, desc[UR6][R2.64+0x4] ;  /* 0x0000040602067981 */ /* 0x000ee2000c1e1900 */
[----:B------:R-:W-:Y:S01]  /*00b0*/  HFMA2 R11, -RZ, RZ, 1.541015625, -0.052093505859375 ;  /* 0x3e2aaaabff0b7431 */ /* 0x000fe200000001ff */
[----:B------:R-:W-:-:S05]  /*00c0*/  MOV R0, 0x40c00000 ;  /* 0x40c0000000007802 */ /* 0x000fca0000000f00 */
[----:B------:R-:W-:-:S04]  /*00d0*/  FFMA R0, R11, -R0, 1 ;  /* 0x3f8000000b007423 */ /* 0x000fc80000000800 */
[----:B------:R-:W-:Y:S01]  /*00e0*/  FFMA R0, R0, R11, 0.16666667163372039795 ;  /* 0x3e2aaaab00007423 */ /* 0x000fe2000000000b */
[----:B0-----:R-:W0:Y:S01]  /*00f0*/  FCHK P0, R5, 6 ;  /* 0x40c0000005007902 */ /* 0x001e220000000000 */
[----:B------:R-:W-:Y:S02]  /*0100*/  FMUL R10, R5, 0.5 ;  /* 0x3f000000050a7820 */ /* 0x000fe40000400000 */
[----:B------:R-:W-:-:S04]  /*0110*/  FFMA R12, R0, R5, RZ ;  /* 0x00000005000c7223 */ /* 0x000fc800000000ff */
[----:B------:R-:W-:-:S04]  /*0120*/  FFMA R15, R12, -6, R5 ;  /* 0xc0c000000c0f7823 */ /* 0x000fc80000000005 */
[----:B------:R-:W-:Y:S01]  /*0130*/  FFMA R0, R0, R15, R12 ;  /* 0x0000000f00007223 */ /* 0x000fe2000000000c */
[----:B--2---:R-:W-:Y:S01]  /*0140*/  FMUL R9, R7, -R4 ;  /* 0x8000000407097220 */ /* 0x004fe20000400000 */
[----:B---3--:R-:W-:-:S03]  /*0150*/  FFMA R11, R6, R10, R7 ;  /* 0x0000000a060b7223 */ /* 0x008fc60000000007 */
[----:B------:R-:W-:Y:S01]  /*0160*/  FFMA R8, R9, R10, R6 ;  /* 0x0000000a09087223 */ /* 0x000fe20000000006 */
[----:B------:R-:W-:-:S03]  /*0170*/  FMUL R11, R11, -R4 ;  /* 0x800000040b0b7220 */ /* 0x000fc60000400000 */
[C---:B------:R-:W-:Y:S01]  /*0180*/  FFMA R13, R10.reuse, R8, R7 ;  /* 0x000000080a0d7223 */ /* 0x040fe20000000007 */
[----:B------:R-:W-:-:S03]  /*0190*/  FFMA R10, R10, R11, R6 ;  /* 0x0000000b0a0a7223 */ /* 0x000fc60000000006 */
[----:B------:R-:W-:Y:S01]  /*01a0*/  FMUL R13, R13, -R4 ;  /* 0x800000040d0d7220 */ /* 0x000fe20000400000 */
[----:B------:R-:W-:-:S03]  /*01b0*/  FFMA R4, R10, R5, R7 ;  /* 0x000000050a047223 */ /* 0x000fc60000000007 */
[----:B------:R-:W-:Y:S01]  /*01c0*/  FFMA R12, R13, R5, R6 ;  /* 0x000000050d0c7223 */ /* 0x000fe20000000006 */
[----:B0-----:R-:W-:Y:S06]  /*01d0*/  @!P0 BRA `(.L_x_0) ;  /* 0x0000000000088947 */ /* 0x001fec0003800000 */
[----:B------:R-:W-:-:S07]  /*01e0*/  MOV R14, 0x200 ;  /* 0x00000200000e7802 */ /* 0x000fce0000000f00 */
[----:B------:R-:W-:Y:S05]  /*01f0*/  CALL.REL.NOINC `($__internal_0_$__cuda_sm3x_div_rn_noftz_f32_slowpath) ;  /* 0x0000000000307944 */ /* 0x000fea0003c00000 */
.L_x_0:
[----:B------:R-:W0:Y:S01]  /*0200*/  LDCU UR4, c[0x0][0x390] ;  /* 0x00007200ff0477ac */ /* 0x000e220008000800 */
[----:B------:R-:W-:Y:S01]  /*0210*/  FADD R5, R8, R10 ;  /* 0x0000000a08057221 */ /* 0x000fe20000000000 */
[----:B------:R-:W-:-:S03]  /*0220*/  FADD R8, R11, R13 ;  /* 0x0000000d0b087221 */ /* 0x000fc60000000000 */
[----:B------:R-:W-:Y:S01]  /*0230*/  FFMA R5, R5, 2, R6 ;  /* 0x4000000005057823 */ /* 0x000fe20000000006 */
[----:B------:R-:W-:-:S03]  /*0240*/  FFMA R9, R8, 2, R9 ;  /* 0x4000000008097823 */ /* 0x000fc60000000009 */
[----:B------:R-:W-:-:S04]  /*0250*/  FADD R12, R12, R5 ;  /* 0x000000050c0c7221 */ /* 0x000fc80000000000 */
[----:B------:R-:W-:Y:S01]  /*0260*/  FFMA R7, R12, R0, R7 ;  /* 0x000000000c077223 */ /* 0x000fe20000000007 */
[----:B0-----:R-:W-:-:S04]  /*0270*/  FFMA R9, -R4, UR4, R9 ;  /* 0x0000000404097c23 */ /* 0x001fc80008000109 */
[----:B------:R-:W-:Y:S01]  /*0280*/  STG.E desc[UR6][R2.64], R7 ;  /* 0x0000000702007986 */ /* 0x000fe2000c101906 */
[----:B------:R-:W-:-:S05]  /*0290*/  FFMA R9, R9, R0, R6 ;  /* 0x0000000009097223 */ /* 0x000fca0000000006 */
[----:B------:R-:W-:Y:S01]  /*02a0*/  STG.E desc[UR6][R2.64+0x4], R9 ;  /* 0x0000040902007986 */ /* 0x000fe2000c101906 */
[----:B------:R-:W-:Y:S05]  /*02b0*/  EXIT ;  /* 0x000000000000794d */ /* 0x000fea0003800000 */
        .weak           $__internal_0_$__cuda_sm3x_div_rn_noftz_f32_slowpath
        .type           $__internal_0_$__cuda_sm3x_div_rn_noftz_f32_slowpath,@function
        .size           $__internal_0_$__cuda_sm3x_div_rn_noftz_f32_slowpath,(.L_x_10 - $__internal_0_$__cuda_sm3x_div_rn_noftz_f32_slowpath)
$__internal_0_$__cuda_sm3x_div_rn_noftz_f32_slowpath:
[----:B------:R-:W0:Y:S08]  /*02c0*/  LDC R0, c[0x0][0x394] ;  /* 0x0000e500ff007b82 */ /* 0x000e300000000800 */
[----:B------:R-:W1:Y:S01]  /*02d0*/  LDC R15, c[0x0][0x394] ;  /* 0x0000e500ff0f7b82 */ /* 0x000e620000000800 */
[----:B0-----:R-:W-:-:S04]  /*02e0*/  SHF.R.U32.HI R5, RZ, 0x17, R0 ;  /* 0x00000017ff057819 */ /* 0x001fc80000011600 */
[----:B------:R-:W-:-:S05]  /*02f0*/  LOP3.LUT R5, R5, 0xff, RZ, 0xc0, !PT ;  /* 0x000000ff05057812 */ /* 0x000fca00078ec0ff */
[----:B------:R-:W-:-:S05]  /*0300*/  VIADD R17, R5, 0xffffffff ;  /* 0xffffffff05117836 */ /* 0x000fca0000000000 */
[----:B------:R-:W-:-:S13]  /*0310*/  ISETP.GT.U32.OR P0, PT, R17, 0xfd, !PT ;  /* 0x000000fd1100780c */ /* 0x000fda0007f04470 */
[----:B------:R-:W-:Y:S01]  /*0320*/  @!P0 MOV R16, RZ ;  /* 0x000000ff00108202 */ /* 0x000fe20000000f00 */
[----:B-1----:R-:W-:Y:S06]  /*0330*/  @!P0 BRA `(.L_x_1) ;  /* 0x00000000003c8947 */ /* 0x002fec0003800000 */
[----:B------:R-:W-:-:S13]  /*0340*/  FSETP.GTU.FTZ.AND P0, PT, |R0|, +INF , PT ;  /* 0x7f8000000000780b */ /* 0x000fda0003f1c200 */
[----:B------:R-:W-:Y:S05]  /*0350*/  @P0 BRA `(.L_x_2) ;  /* 0x0000000400280947 */ /* 0x000fea0003800000 */
[----:B------:R-:W-:-:S05]  /*0360*/  IMAD.MOV.U32 R16, RZ, RZ, 0x40c00000 ;  /* 0x40c00000ff107424 */ /* 0x000fca00078e00ff */
[----:B------:R-:W-:-:S13]  /*0370*/  LOP3.LUT P0, RZ, R16, 0x7fffffff, R15, 0xc8, !PT ;  /* 0x7fffffff10ff7812 */ /* 0x000fda000780c80f */
[----:B------:R-:W-:Y:S05]  /*0380*/  @!P0 BRA `(.L_x_3) ;  /* 0x0000000400148947 */ /* 0x000fea0003800000 */
[----:B------:R-:W-:-:S13]  /*0390*/  LOP3.LUT P0, RZ, R15, 0x7fffffff, RZ, 0xc0, !PT ;  /* 0x7fffffff0fff7812 */ /* 0x000fda000780c0ff */
[----:B------:R-:W-:Y:S05]  /*03a0*/  @!P0 BRA `(.L_x_4) ;  /* 0x0000000400048947 */ /* 0x000fea0003800000 */
[----:B------:R-:W-:Y:S02]  /*03b0*/  FSETP.NEU.FTZ.AND P0, PT, |R0|, +INF , PT ;  /* 0x7f8000000000780b */ /* 0x000fe40003f1d200 */
[----:B------:R-:W-:-:S04]  /*03c0*/  LOP3.LUT P1, RZ, R16, 0x7fffffff, RZ, 0xc0, !PT ;  /* 0x7fffffff10ff7812 */ /* 0x000fc8000782c0ff */
[----:B------:R-:W-:-:S13]  /*03d0*/  PLOP3.LUT P0, PT, P0, P1, PT, 0x2f, 0xf2 ;  /* 0x0000000000f2781c */ /* 0x000fda0000702577 */
[----:B------:R-:W-:Y:S05]  /*03e0*/  @P0 BRA `(.L_x_5) ;  /* 0x0000000000e80947 */ /* 0x000fea0003800000 */
[----:B------:R-:W-:-:S13]  /*03f0*/  ISETP.GE.AND P0, PT, R17, RZ, PT ;  /* 0x000000ff1100720c */ /* 0x000fda0003f06270 */
[----:B------:R-:W-:Y:S01]  /*0400*/  @P0 MOV R16, RZ ;  /* 0x000000ff00100202 */ /* 0x000fe20000000f00 */
[----:B------:R-:W-:Y:S01]  /*0410*/  @!P0 FFMA R15, R0, 1.84467440737095516160e+19, RZ ;  /* 0x5f800000000f8823 */ /* 0x000fe200000000ff */
[----:B------:R-:W-:-:S07]  /*0420*/  @!P0 IMAD.MOV.U32 R16, RZ, RZ, -0x40 ;  /* 0xffffffc0ff108424 */ /* 0x000fce00078e00ff */
.L_x_1:
[----:B------:R-:W-:Y:S01]  /*0430*/  UMOV UR4, 0x40c00000 ;  /* 0x40c0000000047882 */ /* 0x000fe20000000000 */
[----:B------:R-:W-:Y:S01]  /*0440*/  IADD3 R17, PT, PT, R5, -0x7f, RZ ;  /* 0xffffff8105117810 */ /* 0x000fe20007ffe0ff */
[----:B------:R-:W-:-:S03]  /*0450*/  UIADD3 UR4, UPT, UPT, UR4, -0x1000000, URZ ;  /* 0xff00000004047890 */ /* 0x000fc6000fffe0ff */
[----:B------:R-:W-:Y:S01]  /*0460*/  IADD3 R16, PT, PT, R16, -0x2, R17 ;  /* 0xfffffffe10107810 */ /* 0x000fe20007ffe011 */
[----:B------:R-:W-:Y:S02]  /*0470*/  IMAD R0, R17, -0x800000, R15 ;  /* 0xff80000011007824 */ /* 0x000fe400078e020f */
[----:B------:R-:W-:-:S03]  /*0480*/  FADD.FTZ R19, -RZ, -UR4 ;  /* 0x80000004ff137e21 */ /* 0x000fc60008010100 */
[----:B------:R-:W0:Y:S02]  /*0490*/  MUFU.RCP R18, UR4 ;  /* 0x0000000400127d08 */ /* 0x000e240008001000 */
[----:B0-----:R-:W-:-:S04]  /*04a0*/  FFMA R5, R18, R19, 1 ;  /* 0x3f80000012057423 */ /* 0x001fc80000000013 */
[----:B------:R-:W-:-:S04]  /*04b0*/  FFMA R5, R18, R5, R18 ;  /* 0x0000000512057223 */ /* 0x000fc80000000012 */
[----:B------:R-:W-:-:S04]  /*04c0*/  FFMA R18, R0, R5, RZ ;  /* 0x0000000500127223 */ /* 0x000fc800000000ff */
[----:B------:R-:W-:-:S04]  /*04d0*/  FFMA R15, R19, R18, R0 ;  /* 0x00000012130f7223 */ /* 0x000fc80000000000 */
[----:B------:R-:W-:-:S04]  /*04e0*/  FFMA R18, R5, R15, R18 ;  /* 0x0000000f05127223 */ /* 0x000fc80000000012 */
[----:B------:R-:W-:-:S04]  /*04f0*/  FFMA R19, R19, R18, R0 ;  /* 0x0000001213137223 */ /* 0x000fc80000000000 */
[----:B------:R-:W-:-:S05]  /*0500*/  FFMA R0, R5, R19, R18 ;  /* 0x0000001305007223 */ /* 0x000fca0000000012 */
[----:B------:R-:W-:-:S04]  /*0510*/  SHF.R.U32.HI R15, RZ, 0x17, R0 ;  /* 0x00000017ff0f7819 */ /* 0x000fc80000011600 */
[----:B------:R-:W-:-:S05]  /*0520*/  LOP3.LUT R15, R15, 0xff, RZ, 0xc0, !PT ;  /* 0x000000ff0f0f7812 */ /* 0x000fca00078ec0ff */
[----:B------:R-:W-:-:S05]  /*0530*/  IMAD.IADD R20, R15, 0x1, R16 ;  /* 0x000000010f147824 */ /* 0x000fca00078e0210 */
[----:B------:R-:W-:-:S04]  /*0540*/  IADD3 R15, PT, PT, R20, -0x1, RZ ;  /* 0xffffffff140f7810 */ /* 0x000fc80007ffe0ff */
[----:B------:R-:W-:-:S13]  /*0550*/  ISETP.GE.U32.AND P0, PT, R15, 0xfe, PT ;  /* 0x000000fe0f00780c */ /* 0x000fda0003f06070 */
[----:B------:R-:W-:Y:S05]  /*0560*/  @!P0 BRA `(.L_x_6) ;  /* 0x0000000000808947 */ /* 0x000fea0003800000 */
[----:B------:R-:W-:-:S13]  /*0570*/  ISETP.GT.AND P0, PT, R20, 0xfe, PT ;  /* 0x000000fe1400780c */ /* 0x000fda0003f04270 */
[----:B------:R-:W-:Y:S05]  /*0580*/  @P0 BRA `(.L_x_7) ;  /* 0x00000000006c0947 */ /* 0x000fea0003800000 */
[----:B------:R-:W-:-:S13]  /*0590*/  ISETP.GE.AND P0, PT, R20, 0x1, PT ;  /* 0x000000011400780c */ /* 0x000fda0003f06270 */
[----:B------:R-:W-:Y:S05]  /*05a0*/  @P0 BRA `(.L_x_8) ;  /* 0x0000000000980947 */ /* 0x000fea0003800000 */
[----:B------:R-:W-:Y:S02]  /*05b0*/  ISETP.GE.AND P0, PT, R20, -0x18, PT ;  /* 0xffffffe81400780c */ /* 0x000fe40003f06270 */
[----:B------:R-:W-:-:S11]  /*05c0*/  LOP3.LUT R0, R0, 0x80000000, RZ, 0xc0, !PT ;  /* 0x8000000000007812 */ /* 0x000fd600078ec0ff */
[----:B------:R-:W-:Y:S05]  /*05d0*/  @!P0 BRA `(.L_x_8) ;  /* 0x00000000008c8947 */ /* 0x000fea0003800000 */
[CCC-:B------:R-:W-:Y:S01]  /*05e0*/  FFMA.RZ R15, R5.reuse, R19.reuse, R18.reuse ;  /* 0x00000013050f7223 */ /* 0x1c0fe2000000c012 */
[-CC-:B------:R-:W-:Y:S01]  /*05f0*/  FFMA.RM R16, R5, R19.reuse, R18.reuse ;  /* 0x0000001305107223 */ /* 0x180fe20000004012 */
[C---:B------:R-:W-:Y:S02]  /*0600*/  ISETP.NE.AND P2, PT, R20.reuse, RZ, PT ;  /* 0x000000ff1400720c */ /* 0x040fe40003f45270 */
[C---:B------:R-:W-:Y:S02]  /*0610*/  ISETP.NE.AND P1, PT, R20.reuse, RZ, PT ;  /* 0x000000ff1400720c */ /* 0x040fe40003f25270 */
[----:B------:R-:W-:Y:S01]  /*0620*/  LOP3.LUT R17, R15, 0x7fffff, RZ, 0xc0, !PT ;  /* 0x007fffff0f117812 */ /* 0x000fe200078ec0ff */
[----:B------:R-:W-:Y:S01]  /*0630*/  FFMA.RP R15, R5, R19, R18 ;  /* 0x00000013050f7223 */ /* 0x000fe20000008012 */
[C---:B------:R-:W-:Y:S01]  /*0640*/  VIADD R18, R20.reuse, 0x20 ;  /* 0x0000002014127836 */ /* 0x040fe20000000000 */
[----:B------:R-:W-:Y:S02]  /*0650*/  IADD3 R5, PT, PT, -R20, RZ, RZ ;  /* 0x000000ff14057210 */ /* 0x000fe40007ffe1ff */
[----:B------:R-:W-:-:S02]  /*0660*/  LOP3.LUT R17, R17, 0x800000, RZ, 0xfc, !PT ;  /* 0x0080000011117812 */ /* 0x000fc400078efcff */
[----:B------:R-:W-:Y:S02]  /*0670*/  FSETP.NEU.FTZ.AND P0, PT, R15, R16, PT ;  /* 0x000000100f00720b */ /* 0x000fe40003f1d000 */
[----:B------:R-:W-:Y:S02]  /*0680*/  SHF.L.U32 R18, R17, R18, RZ ;  /* 0x0000001211127219 */ /* 0x000fe400000006ff */
[----:B------:R-:W-:Y:S02]  /*0690*/  SEL R16, R5, RZ, P2 ;  /* 0x000000ff05107207 */ /* 0x000fe40001000000 */
[----:B------:R-:W-:Y:S02]  /*06a0*/  ISETP.NE.AND P1, PT, R18, RZ, P1 ;  /* 0x000000ff1200720c */ /* 0x000fe40000f25270 */
[----:B------:R-:W-:Y:S02]  /*06b0*/  SHF.R.U32.HI R16, RZ, R16, R17 ;  /* 0x00000010ff107219 */ /* 0x000fe40000011611 */
[----:B------:R-:W-:-:S02]  /*06c0*/  PLOP3.LUT P0, PT, P0, P1, PT, 0xf8, 0x8f ;  /* 0x00000000008f781c */ /* 0x000fc40000703f70 */
[----:B------:R-:W-:Y:S02]  /*06d0*/  SHF.R.U32.HI R18, RZ, 0x1, R16 ;  /* 0x00000001ff127819 */ /* 0x000fe40000011610 */
[----:B------:R-:W-:-:S04]  /*06e0*/  SEL R5, RZ, 0x1, !P0 ;  /* 0x00000001ff057807 */ /* 0x000fc80004000000 */
[----:B------:R-:W-:-:S04]  /*06f0*/  LOP3.LUT R5, R5, 0x1, R18, 0xf8, !PT ;  /* 0x0000000105057812 */ /* 0x000fc800078ef812 */
[----:B------:R-:W-:-:S05]  /*0700*/  LOP3.LUT R5, R5, R16, RZ, 0xc0, !PT ;  /* 0x0000001005057212 */ /* 0x000fca00078ec0ff */
[----:B------:R-:W-:-:S05]  /*0710*/  IMAD.IADD R5, R18, 0x1, R5 ;  /* 0x0000000112057824 */ /* 0x000fca00078e0205 */
[----:B------:R-:W-:Y:S01]  /*0720*/  LOP3.LUT R0, R5, R0, RZ, 0xfc, !PT ;  /* 0x0000000005007212 */ /* 0x000fe200078efcff */
[----:B------:R-:W-:Y:S06]  /*0730*/  BRA `(.L_x_8) ;  /* 0x0000000000347947 */ /* 0x000fec0003800000 */
.L_x_7:
[----:B------:R-:W-:-:S04]  /*0740*/  LOP3.LUT R0, R0, 0x80000000, RZ, 0xc0, !PT ;  /* 0x8000000000007812 */ /* 0x000fc800078ec0ff */
[----:B------:R-:W-:Y:S01]  /*0750*/  LOP3.LUT R0, R0, 0x7f800000, RZ, 0xfc, !PT ;  /* 0x7f80000000007812 */ /* 0x000fe200078efcff */
[----:B------:R-:W-:Y:S06]  /*0760*/  BRA `(.L_x_8) ;  /* 0x0000000000287947 */ /* 0x000fec0003800000 */
.L_x_6:
[----:B------:R-:W-:Y:S01]  /*0770*/  LEA R0, R16, R0, 0x17 ;  /* 0x0000000010007211 */ /* 0x000fe200078eb8ff */
[----:B------:R-:W-:Y:S06]  /*0780*/  BRA `(.L_x_8) ;  /* 0x0000000000207947 */ /* 0x000fec0003800000 */
.L_x_5:
[----:B------:R-:W-:-:S04]  /*0790*/  LOP3.LUT R0, R16, 0x80000000, R15, 0x48, !PT ;  /* 0x8000000010007812 */ /* 0x000fc800078e480f */
[----:B------:R-:W-:Y:S01]  /*07a0*/  LOP3.LUT R0, R0, 0x7f800000, RZ, 0xfc, !PT ;  /* 0x7f80000000007812 */ /* 0x000fe200078efcff */
[----:B------:R-:W-:Y:S06]  /*07b0*/  BRA `(.L_x_8) ;  /* 0x0000000000147947 */ /* 0x000fec0003800000 */
.L_x_4:
[----:B------:R-:W-:Y:S01]  /*07c0*/  LOP3.LUT R0, R16, 0x80000000, R15, 0x48, !PT ;  /* 0x8000000010007812 */ /* 0x000fe200078e480f */
[----:B------:R-:W-:Y:S06]  /*07d0*/  BRA `(.L_x_8) ;  /* 0x00000000000c7947 */ /* 0x000fec0003800000 */
.L_x_3:
[----:B------:R-:W0:Y:S01]  /*07e0*/  MUFU.RSQ R0, -QNAN ;  /* 0xffc0000000007908 */ /* 0x000e220000001400 */
[----:B------:R-:W-:Y:S05]  /*07f0*/  BRA `(.L_x_8) ;  /* 0x0000000000047947 */ /* 0x000fea0003800000 */
.L_x_2:
[----:B------:R-:W-:-:S07]  /*0800*/  FADD.FTZ R0, R0, 6 ;  /* 0x40c0000000007421 */ /* 0x000fce0000010000 */
.L_x_8:
[----:B------:R-:W-:-:S04]  /*0810*/  IMAD.MOV.U32 R15, RZ, RZ, 0x0 ;  /* 0x00000000ff0f7424 */ /* 0x000fc800078e00ff */
[----:B0-----:R-:W-:Y:S05]  /*0820*/  RET.REL.NODEC R14 `(_Z8rk4_stepiP5Stateff) ;  /* 0xfffffff40ef47950 */ /* 0x001fea0003c3ffff */
.L_x_9:
[----:B------:R-:W-:-:S00]  /*0830*/  BRA `(.L_x_9) ;  /* 0xfffffffc00fc7947 */ /* 0x000fc0000383ffff */
[----:B------:R-:W-:-:S00]  /*0840*/  NOP ;  /* 0x0000000000007918 */ /* 0x000fc00000000000 */
        /* <DEDUP_REMOVED lines=11> */
.L_x_10:


//--------------------- .nv.shared.reserved.0     --------------------------
	.section	.nv.shared.reserved.0,"aw",@nobits
	.weak		__nv_reservedSMEM_offset_0_alias
	.size		__nv_reservedSMEM_offset_0_alias, 0, 64
	.other		__nv_reservedSMEM_offset_0_alias,@"STO_CUDA_RESERVED_SHARED STV_DEFAULT"
__nv_reservedSMEM_offset_0_alias:
	.zero		0
	.zero		64


//--------------------- .nv.constant0._Z8rk4_stepiP5Stateff --------------------------
	.section	.nv.constant0._Z8rk4_stepiP5Stateff,"a",@progbits
	.sectionflags	@""
	.align	4
.nv.constant0._Z8rk4_stepiP5Stateff:
	.zero		920


//--------------------- SYMBOLS --------------------------

	.type		.nv.reservedSmem.offset0,@object
	.size		.nv.reservedSmem.offset0,0x4
